//
// Generated by NVIDIA NVVM Compiler
//
// Compiler Build ID: CL-36424714
// Cuda compilation tools, release 13.0, V13.0.88
// Based on NVVM 20.0.0
//

.version 9.0
.target sm_100
.address_size 64

	// .globl	_Z12testkernel_1PiS_i
.extern .func  (.param .b32 func_retval0) vprintf
(
	.param .b64 vprintf_param_0,
	.param .b64 vprintf_param_1
)
;
.global .align 1 .b8 $str[24] = {116, 105, 100, 32, 58, 32, 37, 100, 32, 103, 114, 111, 117, 112, 32, 105, 100, 32, 58, 32, 37, 100, 10};

.visible .entry _Z12testkernel_1PiS_i(
	.param .u64 .ptr .align 1 _Z12testkernel_1PiS_i_param_0,
	.param .u64 .ptr .align 1 _Z12testkernel_1PiS_i_param_1,
	.param .u32 _Z12testkernel_1PiS_i_param_2
)
{
	.local .align 8 .b8 	__local_depot0[8];
	.reg .b64 	%SP;
	.reg .b64 	%SPL;
	.reg .pred 	%p<4>;
	.reg .b32 	%r<11>;
	.reg .b64 	%rd<9>;

	mov.u64 	%SPL, __local_depot0;
	cvta.local.u64 	%SP, %SPL;
	ld.param.u64 	%rd1, [_Z12testkernel_1PiS_i_param_0];
	ld.param.u32 	%r2, [_Z12testkernel_1PiS_i_param_2];
	cvta.to.global.u64 	%rd2, %rd1;
	mov.u32 	%r1, %tid.x;
	mul.wide.u32 	%rd3, %r1, 4;
	add.s64 	%rd4, %rd2, %rd3;
	ld.global.u32 	%r3, [%rd4];
	setp.ge.s32 	%p1, %r1, %r2;
	setp.eq.s32 	%p2, %r3, 0;
	or.pred  	%p3, %p1, %p2;
	@%p3 bra 	$L__BB0_2;
	add.u64 	%rd5, %SP, 0;
	add.u64 	%rd6, %SPL, 0;
	// begin inline asm
	activemask.b32 %r5;
	// end inline asm
	// begin inline asm
	mov.u32 %r6, %lanemask_lt;
	// end inline asm
	and.b32  	%r7, %r6, %r5;
	popc.b32 	%r8, %r7;
	st.local.v2.u32 	[%rd6], {%r1, %r8};
	mov.u64 	%rd7, $str;
	cvta.global.u64 	%rd8, %rd7;
	{ // callseq 0, 0
	.param .b64 param0;
	st.param.b64 	[param0], %rd8;
	.param .b64 param1;
	st.param.b64 	[param1], %rd5;
	.param .b32 retval0;
	call.uni (retval0), 
	vprintf, 
	(
	param0, 
	param1
	);
	ld.param.b32 	%r9, [retval0];
	} // callseq 0
$L__BB0_2:
	ret;

}


// ===== COMPILED SASS (sm_100) =====

	.target	sm_100

	.elftype	@"ET_EXEC"


//--------------------- .note.nv.tkinfo           --------------------------
	.section	.note.nv.tkinfo,"",@"SHT_NOTE"
	.sectionflags	@"SHF_NOTE_NV_TKINFO"
	.tkinfo
        /*0018*/ 	.word	0x00000002
        /*0030*/ 	.string	""
        /*0030*/ 	.string	"ptxas"
        /*0030*/ 	.string	"Cuda compilation tools, release 13.0, V13.0.88"
        /*0030*/ 	.string	"Build cuda_13.0.r13.0/compiler.36424714_0"
        /*0030*/ 	.string	"-arch sm_100 -m 64 "



//--------------------- .note.nv.cuinfo           --------------------------
	.section	.note.nv.cuinfo,"",@"SHT_NOTE"
	.sectionflags	@"SHF_NOTE_NV_CUINFO"
        /*0018*/ 	.short	0x0002
        /*001a*/ 	.short	0x0064
        /*001c*/ 	.short	0x0082
	.zero		2


//--------------------- .nv.info                  --------------------------
	.section	.nv.info,"",@"SHT_CUDA_INFO"
	.align	4


	//----- nvinfo : EIATTR_REGCOUNT
	.align		4
        /*0000*/ 	.byte	0x04, 0x2f
        /*0002*/ 	.short	(.L_2 - .L_1)
	.align		4
.L_1:
        /*0004*/ 	.word	index@(_Z12testkernel_1PiS_i)
        /*0008*/ 	.word	0x00000018


	//----- nvinfo : EIATTR_FRAME_SIZE
	.align		4
.L_2:
        /*000c*/ 	.byte	0x04, 0x11
        /*000e*/ 	.short	(.L_4 - .L_3)
	.align		4
.L_3:
        /*0010*/ 	.word	index@(_Z12testkernel_1PiS_i)
        /*0014*/ 	.word	0x00000008


	//----- nvinfo : EIATTR_MIN_STACK_SIZE
	.align		4
.L_4:
        /*0018*/ 	.byte	0x04, 0x12
        /*001a*/ 	.short	(.L_6 - .L_5)
	.align		4
.L_5:
        /*001c*/ 	.word	index@(_Z12testkernel_1PiS_i)
        /*0020*/ 	.word	0x00000008
.L_6:


//--------------------- .nv.compat                --------------------------
	.section	.nv.compat,"",@"SHT_CUDA_COMPAT_INFO"
	.align	4
        /*0000*/ 	.byte	0x02, 0x09, 0x00, 0x00, 0x02, 0x02, 0x01, 0x00, 0x02, 0x05, 0x05, 0x00, 0x03, 0x07, 0x01, 0x01
        /*0010*/ 	.byte	0x02, 0x03, 0x00, 0x00, 0x02, 0x06, 0x01, 0x00, 0x04, 0x0b, 0x08, 0x00, 0x09, 0x00, 0x00, 0x00
        /*0020*/ 	.byte	0x00, 0x00, 0x00, 0x00


//--------------------- .nv.info._Z12testkernel_1PiS_i --------------------------
	.section	.nv.info._Z12testkernel_1PiS_i,"",@"SHT_CUDA_INFO"
	.sectionflags	@""
	.align	4


	//----- nvinfo : EIATTR_CUDA_API_VERSION
	.align		4
        /*0000*/ 	.byte	0x04, 0x37
        /*0002*/ 	.short	(.L_8 - .L_7)
.L_7:
        /*0004*/ 	.word	0x00000082


	//----- nvinfo : EIATTR_KPARAM_INFO
	.align		4
.L_8:
        /*0008*/ 	.byte	0x04, 0x17
        /*000a*/ 	.short	(.L_10 - .L_9)
.L_9:
        /*000c*/ 	.word	0x00000000
        /*0010*/ 	.short	0x0002
        /*0012*/ 	.short	0x0010
        /*0014*/ 	.byte	0x00, 0xf0, 0x11, 0x00


	//----- nvinfo : EIATTR_KPARAM_INFO
	.align		4
.L_10:
        /*0018*/ 	.byte	0x04, 0x17
        /*001a*/ 	.short	(.L_12 - .L_11)
.L_11:
        /*001c*/ 	.word	0x00000000
        /*0020*/ 	.short	0x0001
        /*0022*/ 	.short	0x0008
        /*0024*/ 	.byte	0x00, 0xf5, 0x21, 0x00


	//----- nvinfo : EIATTR_KPARAM_INFO
	.align		4
.L_12:
        /*0028*/ 	.byte	0x04, 0x17
        /*002a*/ 	.short	(.L_14 - .L_13)
.L_13:
        /*002c*/ 	.word	0x00000000
        /*0030*/ 	.short	0x0000
        /*0032*/ 	.short	0x0000
        /*0034*/ 	.byte	0x00, 0xf5, 0x21, 0x00


	//----- nvinfo : EIATTR_SPARSE_MMA_MASK
	.align		4
.L_14:
        /*0038*/ 	.byte	0x03, 0x50
        /*003a*/ 	.short	0x0000


	//----- nvinfo : EIATTR_MAXREG_COUNT
	.align		4
        /*003c*/ 	.byte	0x03, 0x1b
        /*003e*/ 	.short	0x00ff


	//----- nvinfo : EIATTR_EXTERNS
	.align		4
        /*0040*/ 	.byte	0x04, 0x0f
        /*0042*/ 	.short	(.L_16 - .L_15)


	//   ....[0]....
	.align		4
.L_15:
        /*0044*/ 	.word	index@(vprintf)


	//----- nvinfo : EIATTR_MERCURY_ISA_VERSION
	.align		4
.L_16:
        /*0048*/ 	.byte	0x03, 0x5f
        /*004a*/ 	.short	0x0101


	//----- nvinfo : EIATTR_VRC_CTA_INIT_COUNT
	.align		4
        /*004c*/ 	.byte	0x02, 0x4a
	.zero		1
	.zero		1


	//----- nvinfo : EIATTR_SYSCALL_OFFSETS
	.align		4
        /*0050*/ 	.byte	0x04, 0x46
        /*0052*/ 	.short	(.L_18 - .L_17)


	//   ....[0]....
.L_17:
        /*0054*/ 	.word	0x000001a0


	//----- nvinfo : EIATTR_EXIT_INSTR_OFFSETS
	.align		4
.L_18:
        /*0058*/ 	.byte	0x04, 0x1c
        /*005a*/ 	.short	(.L_20 - .L_19)


	//   ....[0]....
.L_19:
        /*005c*/ 	.word	0x000000e0


	//   ....[1]....
        /*0060*/ 	.word	0x000001b0


	//----- nvinfo : EIATTR_CRS_STACK_SIZE
	.align		4
.L_20:
        /*0064*/ 	.byte	0x04, 0x1e
        /*0066*/ 	.short	(.L_22 - .L_21)
.L_21:
        /*0068*/ 	.word	0x00000000


	//----- nvinfo : EIATTR_CBANK_PARAM_SIZE
	.align		4
.L_22:
        /*006c*/ 	.byte	0x03, 0x19
        /*006e*/ 	.short	0x0014


	//----- nvinfo : EIATTR_PARAM_CBANK
	.align		4
        /*0070*/ 	.byte	0x04, 0x0a
        /*0072*/ 	.short	(.L_24 - .L_23)
	.align		4
.L_23:
        /*0074*/ 	.word	index@(.nv.constant0._Z12testkernel_1PiS_i)
        /*0078*/ 	.short	0x0380
        /*007a*/ 	.short	0x0014


	//----- nvinfo : EIATTR_SW_WAR
	.align		4
.L_24:
        /*007c*/ 	.byte	0x04, 0x36
        /*007e*/ 	.short	(.L_26 - .L_25)
.L_25:
        /*0080*/ 	.word	0x00000008
.L_26:


//--------------------- .nv.callgraph             --------------------------
	.section	.nv.callgraph,"",@"SHT_CUDA_CALLGRAPH"
	.align	4
	.sectionentsize	8
	.align		4
        /*0000*/ 	.word	0x00000000
	.align		4
        /*0004*/ 	.word	0xffffffff
	.align		4
        /*0008*/ 	.word	index@(_Z12testkernel_1PiS_i)
	.align		4
        /*000c*/ 	.word	index@(vprintf)
	.align		4
        /*0010*/ 	.word	0x00000000
	.align		4
        /*0014*/ 	.word	0xfffffffe
	.align		4
        /*0018*/ 	.word	0x00000000
	.align		4
        /*001c*/ 	.word	0xfffffffd
	.align		4
        /*0020*/ 	.word	0x00000000
	.align		4
        /*0024*/ 	.word	0xfffffffc


//--------------------- .nv.constant4             --------------------------
	.section	.nv.constant4,"a",@progbits
	.align	8
	.align		8
.nv.constant4:
        /*0000*/ 	.dword	vprintf
	.align		8
        /*0008*/ 	.dword	$str


//--------------------- .text._Z12testkernel_1PiS_i --------------------------
	.section	.text._Z12testkernel_1PiS_i,"ax",@progbits
	.align	128
        .global         _Z12testkernel_1PiS_i
        .type           _Z12testkernel_1PiS_i,@function
        .size           _Z12testkernel_1PiS_i,(.L_x_2 - _Z12testkernel_1PiS_i)
        .other          _Z12testkernel_1PiS_i,@"STO_CUDA_ENTRY STV_DEFAULT"
_Z12testkernel_1PiS_i:
.text._Z12testkernel_1PiS_i:
[----:B------:R-:W0:Y:S01]  /*0000*/  LDC R1, c[0x0][0x37c] ;  /* 0x0000df00ff017b82 */ /* 0x000e220000000800 */
[----:B------:R-:W1:Y:S07]  /*0010*/  S2R R8, SR_TID.X ;  /* 0x0000000000087919 */ /* 0x000e6e0000002100 */
[----:B------:R-:W1:Y:S01]  /*0020*/  LDC.64 R2, c[0x0][0x380] ;  /* 0x0000e000ff027b82 */ /* 0x000e620000000a00 */
[----:B------:R-:W2:Y:S01]  /*0030*/  LDCU.64 UR4, c[0x0][0x358] ;  /* 0x00006b00ff0477ac */ /* 0x000ea20008000a00 */
[----:B0-----:R-:W-:Y:S01]  /*0040*/  VIADD R1, R1, 0xfffffff8 ;  /* 0xfffffff801017836 */ /* 0x001fe20000000000 */
[----:B------:R-:W0:Y:S01]  /*0050*/  LDCU UR6, c[0x0][0x390] ;  /* 0x00007200ff0677ac */ /* 0x000e220008000800 */
[----:B-1----:R-:W-:-:S06]  /*0060*/  IMAD.WIDE.U32 R2, R8, 0x4, R2 ;  /* 0x0000000408027825 */ /* 0x002fcc00078e0002 */
[----:B--2---:R-:W2:Y:S01]  /*0070*/  LDG.E R2, desc[UR4][R2.64] ;  /* 0x0000000402027981 */ /* 0x004ea2000c1e1900 */
[----:B------:R-:W1:Y:S01]  /*0080*/  LDCU UR4, c[0x0][0x2f8] ;  /* 0x00005f00ff0477ac */ /* 0x000e620008000800 */
[----:B------:R-:W3:Y:S01]  /*0090*/  LDCU UR5, c[0x0][0x2fc] ;  /* 0x00005f80ff0577ac */ /* 0x000ee20008000800 */
[----:B-1----:R-:W-:-:S05]  /*00a0*/  IADD3 R6, P1, PT, R1, UR4, RZ ;  /* 0x0000000401067c10 */ /* 0x002fca000ff3e0ff */
[----:B---3--:R-:W-:Y:S01]  /*00b0*/  IMAD.X R7, RZ, RZ, UR5, P1 ;  /* 0x00000005ff077e24 */ /* 0x008fe200088e06ff */
[----:B--2---:R-:W-:-:S04]  /*00c0*/  ISETP.NE.AND P0, PT, R2, RZ, PT ;  /* 0x000000ff0200720c */ /* 0x004fc80003f05270 */
[----:B0-----:R-:W-:-:S13]  /*00d0*/  ISETP.GE.OR P0, PT, R8, UR6, !P0 ;  /* 0x0000000608007c0c */ /* 0x001fda000c706670 */
[----:B------:R-:W-:Y:S05]  /*00e0*/  @P0 EXIT ;  /* 0x000000000000094d */ /* 0x000fea0003800000 */
[----:B------:R-:W0:Y:S01]  /*00f0*/  S2R R0, SR_LTMASK ;  /* 0x0000000000007919 */ /* 0x000e220000003900 */
[----:B------:R-:W-:Y:S01]  /*0100*/  VOTEU.ANY UR4, UPT, PT ;  /* 0x0000000000047886 */ /* 0x000fe200038e0100 */
[----:B------:R-:W-:-:S06]  /*0110*/  MOV R2, 0x0 ;  /* 0x0000000000027802 */ /* 0x000fcc0000000f00 */
[----:B------:R-:W1:Y:S01]  /*0120*/  LDC.64 R2, c[0x4][R2] ;  /* 0x0100000002027b82 */ /* 0x000e620000000a00 */
[----:B0-----:R-:W-:Y:S01]  /*0130*/  LOP3.LUT R0, R0, UR4, RZ, 0xc0, !PT ;  /* 0x0000000400007c12 */ /* 0x001fe2000f8ec0ff */
[----:B------:R-:W0:Y:S03]  /*0140*/  LDCU.64 UR4, c[0x4][0x8] ;  /* 0x01000100ff0477ac */ /* 0x000e260008000a00 */
[----:B------:R-:W2:Y:S02]  /*0150*/  POPC R9, R0 ;  /* 0x0000000000097309 */ /* 0x000ea40000000000 */
[----:B--2---:R2:W-:Y:S01]  /*0160*/  STL.64 [R1], R8 ;  /* 0x0000000801007387 */ /* 0x0045e20000100a00 */
[----:B0-----:R-:W-:Y:S02]  /*0170*/  IMAD.U32 R4, RZ, RZ, UR4 ;  /* 0x00000004ff047e24 */ /* 0x001fe4000f8e00ff */
[----:B------:R-:W-:-:S07]  /*0180*/  IMAD.U32 R5, RZ, RZ, UR5 ;  /* 0x00000005ff057e24 */ /* 0x000fce000f8e00ff */
[----:B------:R-:W-:-:S07]  /*0190*/  LEPC R20, `(.L_x_0) ;  /* 0x000000001014794e */ /* 0x000fce0000000000 */
[----:B-12---:R-:W-:Y:S05]  /*01a0*/  CALL.ABS.NOINC R2 ;  /* 0x0000000002007343 */ /* 0x006fea0003c00000 */
.L_x_0:
[----:B------:R-:W-:Y:S05]  /*01b0*/  EXIT ;  /* 0x000000000000794d */ /* 0x000fea0003800000 */
.L_x_1:
[----:B------:R-:W-:-:S00]  /*01c0*/  BRA `(.L_x_1) ;  /* 0xfffffffc00fc7947 */ /* 0x000fc0000383ffff */
[----:B------:R-:W-:-:S00]  /*01d0*/  NOP ;  /* 0x0000000000007918 */ /* 0x000fc00000000000 */
        /* <DEDUP_REMOVED lines=10> */
.L_x_2:


//--------------------- .nv.global.init           --------------------------
	.section	.nv.global.init,"aw",@progbits
.nv.global.init:
	.type		$str,@object
	.size		$str,(.L_0 - $str)
$str:
        /*0000*/ 	.byte	0x74, 0x69, 0x64, 0x20, 0x3a, 0x20, 0x25, 0x64, 0x20, 0x67, 0x72, 0x6f, 0x75, 0x70, 0x20, 0x69
        /*0010*/ 	.byte	0x64, 0x20, 0x3a, 0x20, 0x25, 0x64, 0x0a, 0x00
.L_0:


//--------------------- .nv.shared.reserved.0     --------------------------
	.section	.nv.shared.reserved.0,"aw",@nobits
	.weak		__nv_reservedSMEM_offset_0_alias
	.size		__nv_reservedSMEM_offset_0_alias, 0, 64
	.other		__nv_reservedSMEM_offset_0_alias,@"STO_CUDA_RESERVED_SHARED STV_DEFAULT"
__nv_reservedSMEM_offset_0_alias:
	.zero		0
	.zero		64


//--------------------- .nv.constant0._Z12testkernel_1PiS_i --------------------------
	.section	.nv.constant0._Z12testkernel_1PiS_i,"a",@progbits
	.sectionflags	@""
	.align	4
.nv.constant0._Z12testkernel_1PiS_i:
	.zero		916


//--------------------- SYMBOLS --------------------------

	.type		.nv.reservedSmem.offset0,@object
	.size		.nv.reservedSmem.offset0,0x4
	.type		vprintf,@function
